//
// Generated by NVIDIA NVVM Compiler
//
// Compiler Build ID: CL-36424714
// Cuda compilation tools, release 13.0, V13.0.88
// Based on NVVM 20.0.0
//

.version 9.0
.target sm_100
.address_size 64

	// .globl	_Z3atbPKdS0_Pdiii
// _ZZ3atbPKdS0_PdiiiE2As has been demoted

.visible .entry _Z3atbPKdS0_Pdiii(
	.param .u64 .ptr .align 1 _Z3atbPKdS0_Pdiii_param_0,
	.param .u64 .ptr .align 1 _Z3atbPKdS0_Pdiii_param_1,
	.param .u64 .ptr .align 1 _Z3atbPKdS0_Pdiii_param_2,
	.param .u32 _Z3atbPKdS0_Pdiii_param_3,
	.param .u32 _Z3atbPKdS0_Pdiii_param_4,
	.param .u32 _Z3atbPKdS0_Pdiii_param_5
)
{
	.reg .pred 	%p<19>;
	.reg .b32 	%r<74>;
	.reg .b64 	%rd<52>;
	.reg .b64 	%fd<123>;
	// demoted variable
	.shared .align 8 .b8 _ZZ3atbPKdS0_PdiiiE2As[256];
	ld.param.u64 	%rd7, [_Z3atbPKdS0_Pdiii_param_1];
	ld.param.u32 	%r32, [_Z3atbPKdS0_Pdiii_param_3];
	ld.param.u32 	%r33, [_Z3atbPKdS0_Pdiii_param_4];
	ld.param.u32 	%r34, [_Z3atbPKdS0_Pdiii_param_5];
	cvta.to.global.u64 	%rd1, %rd7;
	mov.u32 	%r1, %tid.x;
	mov.u32 	%r2, %ctaid.y;
	mov.u32 	%r35, %ctaid.x;
	mov.u32 	%r36, %ntid.x;
	mad.lo.s32 	%r3, %r35, %r36, %r1;
	setp.lt.s32 	%p1, %r34, 1;
	mov.f64 	%fd121, 0d0000000000000000;
	@%p1 bra 	$L__BB0_19;
	shl.b32 	%r4, %r33, 4;
	mul.lo.s32 	%r5, %r34, %r32;
	mov.f64 	%fd121, 0d0000000000000000;
	mov.b32 	%r65, 0;
	mul.wide.s32 	%rd3, %r33, 8;
	mov.u32 	%r66, %r65;
$L__BB0_2:
	mov.u32 	%r7, %r66;
	setp.ge.s32 	%p2, %r2, %r32;
	add.s32 	%r66, %r7, 32;
	min.s32 	%r38, %r34, %r66;
	add.s32 	%r39, %r7, 1;
	max.s32 	%r9, %r38, %r39;
	and.b32  	%r10, %r9, 15;
	shl.b32 	%r11, %r65, 5;
	add.s32 	%r40, %r7, %r1;
	mad.lo.s32 	%r41, %r40, %r32, %r2;
	setp.ge.s32 	%p3, %r41, %r5;
	mov.f64 	%fd113, 0d0000000000000000;
	or.pred  	%p4, %p2, %p3;
	@%p4 bra 	$L__BB0_4;
	ld.param.u64 	%rd50, [_Z3atbPKdS0_Pdiii_param_0];
	cvta.to.global.u64 	%rd8, %rd50;
	mul.wide.s32 	%rd9, %r41, 8;
	add.s64 	%rd10, %rd8, %rd9;
	ld.global.f64 	%fd113, [%rd10];
$L__BB0_4:
	setp.ge.s32 	%p5, %r3, %r33;
	shl.b32 	%r42, %r1, 3;
	mov.u32 	%r43, _ZZ3atbPKdS0_PdiiiE2As;
	add.s32 	%r44, %r43, %r42;
	st.shared.f64 	[%r44], %fd113;
	bar.sync 	0;
	@%p5 bra 	$L__BB0_18;
	not.b32 	%r45, %r11;
	add.s32 	%r46, %r45, %r9;
	setp.lt.u32 	%p6, %r46, 15;
	mov.u32 	%r71, %r7;
	@%p6 bra 	$L__BB0_8;
	mad.lo.s32 	%r69, %r33, %r7, %r3;
	add.s32 	%r48, %r11, %r10;
	sub.s32 	%r68, %r48, %r9;
	add.s32 	%r67, %r43, 64;
	mov.u32 	%r71, %r7;
$L__BB0_7:
	.pragma "nounroll";
	ld.shared.f64 	%fd23, [%r67+-64];
	mul.wide.s32 	%rd11, %r69, 8;
	add.s64 	%rd12, %rd1, %rd11;
	ld.global.f64 	%fd24, [%rd12];
	fma.rn.f64 	%fd25, %fd23, %fd24, %fd121;
	ld.shared.f64 	%fd26, [%r67+-56];
	mul.wide.s32 	%rd13, %r33, 8;
	add.s64 	%rd14, %rd12, %rd13;
	ld.global.f64 	%fd27, [%rd14];
	fma.rn.f64 	%fd28, %fd26, %fd27, %fd25;
	ld.shared.f64 	%fd29, [%r67+-48];
	add.s64 	%rd15, %rd14, %rd13;
	ld.global.f64 	%fd30, [%rd15];
	fma.rn.f64 	%fd31, %fd29, %fd30, %fd28;
	ld.shared.f64 	%fd32, [%r67+-40];
	add.s64 	%rd16, %rd15, %rd13;
	ld.global.f64 	%fd33, [%rd16];
	fma.rn.f64 	%fd34, %fd32, %fd33, %fd31;
	ld.shared.f64 	%fd35, [%r67+-32];
	add.s64 	%rd17, %rd16, %rd13;
	ld.global.f64 	%fd36, [%rd17];
	fma.rn.f64 	%fd37, %fd35, %fd36, %fd34;
	ld.shared.f64 	%fd38, [%r67+-24];
	add.s64 	%rd18, %rd17, %rd13;
	ld.global.f64 	%fd39, [%rd18];
	fma.rn.f64 	%fd40, %fd38, %fd39, %fd37;
	ld.shared.f64 	%fd41, [%r67+-16];
	add.s64 	%rd19, %rd18, %rd13;
	ld.global.f64 	%fd42, [%rd19];
	fma.rn.f64 	%fd43, %fd41, %fd42, %fd40;
	ld.shared.f64 	%fd44, [%r67+-8];
	add.s64 	%rd20, %rd19, %rd13;
	ld.global.f64 	%fd45, [%rd20];
	fma.rn.f64 	%fd46, %fd44, %fd45, %fd43;
	ld.shared.f64 	%fd47, [%r67];
	add.s64 	%rd21, %rd20, %rd13;
	ld.global.f64 	%fd48, [%rd21];
	fma.rn.f64 	%fd49, %fd47, %fd48, %fd46;
	ld.shared.f64 	%fd50, [%r67+8];
	add.s64 	%rd22, %rd21, %rd13;
	ld.global.f64 	%fd51, [%rd22];
	fma.rn.f64 	%fd52, %fd50, %fd51, %fd49;
	ld.shared.f64 	%fd53, [%r67+16];
	add.s64 	%rd23, %rd22, %rd13;
	ld.global.f64 	%fd54, [%rd23];
	fma.rn.f64 	%fd55, %fd53, %fd54, %fd52;
	ld.shared.f64 	%fd56, [%r67+24];
	add.s64 	%rd24, %rd23, %rd13;
	ld.global.f64 	%fd57, [%rd24];
	fma.rn.f64 	%fd58, %fd56, %fd57, %fd55;
	ld.shared.f64 	%fd59, [%r67+32];
	add.s64 	%rd25, %rd24, %rd13;
	ld.global.f64 	%fd60, [%rd25];
	fma.rn.f64 	%fd61, %fd59, %fd60, %fd58;
	ld.shared.f64 	%fd62, [%r67+40];
	add.s64 	%rd26, %rd25, %rd13;
	ld.global.f64 	%fd63, [%rd26];
	fma.rn.f64 	%fd64, %fd62, %fd63, %fd61;
	ld.shared.f64 	%fd65, [%r67+48];
	add.s64 	%rd27, %rd26, %rd13;
	ld.global.f64 	%fd66, [%rd27];
	fma.rn.f64 	%fd67, %fd65, %fd66, %fd64;
	ld.shared.f64 	%fd68, [%r67+56];
	add.s64 	%rd28, %rd27, %rd13;
	ld.global.f64 	%fd69, [%rd28];
	fma.rn.f64 	%fd121, %fd68, %fd69, %fd67;
	add.s32 	%r71, %r71, 16;
	add.s32 	%r69, %r69, %r4;
	add.s32 	%r68, %r68, 16;
	add.s32 	%r67, %r67, 128;
	setp.ne.s32 	%p7, %r68, 0;
	@%p7 bra 	$L__BB0_7;
$L__BB0_8:
	setp.eq.s32 	%p8, %r10, 0;
	@%p8 bra 	$L__BB0_18;
	setp.lt.u32 	%p9, %r10, 8;
	@%p9 bra 	$L__BB0_11;
	sub.s32 	%r50, %r71, %r7;
	shl.b32 	%r51, %r50, 3;
	mov.u32 	%r52, _ZZ3atbPKdS0_PdiiiE2As;
	add.s32 	%r53, %r52, %r51;
	ld.shared.f64 	%fd71, [%r53];
	mad.lo.s32 	%r54, %r71, %r33, %r3;
	mul.wide.s32 	%rd29, %r54, 8;
	add.s64 	%rd30, %rd1, %rd29;
	ld.global.f64 	%fd72, [%rd30];
	fma.rn.f64 	%fd73, %fd71, %fd72, %fd121;
	ld.shared.f64 	%fd74, [%r53+8];
	mul.wide.s32 	%rd31, %r33, 8;
	add.s64 	%rd32, %rd30, %rd31;
	ld.global.f64 	%fd75, [%rd32];
	fma.rn.f64 	%fd76, %fd74, %fd75, %fd73;
	ld.shared.f64 	%fd77, [%r53+16];
	add.s64 	%rd33, %rd32, %rd31;
	ld.global.f64 	%fd78, [%rd33];
	fma.rn.f64 	%fd79, %fd77, %fd78, %fd76;
	ld.shared.f64 	%fd80, [%r53+24];
	add.s64 	%rd34, %rd33, %rd31;
	ld.global.f64 	%fd81, [%rd34];
	fma.rn.f64 	%fd82, %fd80, %fd81, %fd79;
	ld.shared.f64 	%fd83, [%r53+32];
	add.s64 	%rd35, %rd34, %rd31;
	ld.global.f64 	%fd84, [%rd35];
	fma.rn.f64 	%fd85, %fd83, %fd84, %fd82;
	ld.shared.f64 	%fd86, [%r53+40];
	add.s64 	%rd36, %rd35, %rd31;
	ld.global.f64 	%fd87, [%rd36];
	fma.rn.f64 	%fd88, %fd86, %fd87, %fd85;
	ld.shared.f64 	%fd89, [%r53+48];
	add.s64 	%rd37, %rd36, %rd31;
	ld.global.f64 	%fd90, [%rd37];
	fma.rn.f64 	%fd91, %fd89, %fd90, %fd88;
	ld.shared.f64 	%fd92, [%r53+56];
	add.s64 	%rd38, %rd37, %rd31;
	ld.global.f64 	%fd93, [%rd38];
	fma.rn.f64 	%fd121, %fd92, %fd93, %fd91;
	add.s32 	%r71, %r71, 8;
$L__BB0_11:
	and.b32  	%r26, %r9, 7;
	setp.eq.s32 	%p10, %r26, 0;
	@%p10 bra 	$L__BB0_18;
	and.b32  	%r27, %r9, 3;
	setp.lt.u32 	%p11, %r26, 4;
	@%p11 bra 	$L__BB0_14;
	sub.s32 	%r55, %r71, %r7;
	shl.b32 	%r56, %r55, 3;
	mov.u32 	%r57, _ZZ3atbPKdS0_PdiiiE2As;
	add.s32 	%r58, %r57, %r56;
	ld.shared.f64 	%fd95, [%r58];
	mad.lo.s32 	%r59, %r71, %r33, %r3;
	mul.wide.s32 	%rd39, %r59, 8;
	add.s64 	%rd40, %rd1, %rd39;
	ld.global.f64 	%fd96, [%rd40];
	fma.rn.f64 	%fd97, %fd95, %fd96, %fd121;
	ld.shared.f64 	%fd98, [%r58+8];
	add.s64 	%rd42, %rd40, %rd3;
	ld.global.f64 	%fd99, [%rd42];
	fma.rn.f64 	%fd100, %fd98, %fd99, %fd97;
	ld.shared.f64 	%fd101, [%r58+16];
	add.s64 	%rd43, %rd42, %rd3;
	ld.global.f64 	%fd102, [%rd43];
	fma.rn.f64 	%fd103, %fd101, %fd102, %fd100;
	ld.shared.f64 	%fd104, [%r58+24];
	add.s64 	%rd44, %rd43, %rd3;
	ld.global.f64 	%fd105, [%rd44];
	fma.rn.f64 	%fd121, %fd104, %fd105, %fd103;
	add.s32 	%r71, %r71, 4;
$L__BB0_14:
	setp.eq.s32 	%p12, %r27, 0;
	@%p12 bra 	$L__BB0_18;
	sub.s32 	%r60, %r71, %r7;
	shl.b32 	%r61, %r60, 3;
	mov.u32 	%r62, _ZZ3atbPKdS0_PdiiiE2As;
	add.s32 	%r30, %r62, %r61;
	ld.shared.f64 	%fd106, [%r30];
	mad.lo.s32 	%r63, %r71, %r33, %r3;
	mul.wide.s32 	%rd45, %r63, 8;
	add.s64 	%rd2, %rd1, %rd45;
	ld.global.f64 	%fd107, [%rd2];
	fma.rn.f64 	%fd121, %fd106, %fd107, %fd121;
	setp.eq.s32 	%p13, %r27, 1;
	@%p13 bra 	$L__BB0_18;
	ld.shared.f64 	%fd108, [%r30+8];
	add.s64 	%rd4, %rd2, %rd3;
	ld.global.f64 	%fd109, [%rd4];
	fma.rn.f64 	%fd121, %fd108, %fd109, %fd121;
	setp.eq.s32 	%p14, %r27, 2;
	@%p14 bra 	$L__BB0_18;
	ld.shared.f64 	%fd110, [%r30+16];
	add.s64 	%rd46, %rd4, %rd3;
	ld.global.f64 	%fd111, [%rd46];
	fma.rn.f64 	%fd121, %fd110, %fd111, %fd121;
$L__BB0_18:
	bar.sync 	0;
	setp.lt.s32 	%p15, %r66, %r34;
	add.s32 	%r65, %r65, 1;
	@%p15 bra 	$L__BB0_2;
$L__BB0_19:
	setp.ge.s32 	%p16, %r2, %r32;
	setp.ge.s32 	%p17, %r3, %r33;
	or.pred  	%p18, %p16, %p17;
	@%p18 bra 	$L__BB0_21;
	ld.param.u64 	%rd51, [_Z3atbPKdS0_Pdiii_param_2];
	mad.lo.s32 	%r64, %r33, %r2, %r3;
	cvta.to.global.u64 	%rd47, %rd51;
	mul.wide.s32 	%rd48, %r64, 8;
	add.s64 	%rd49, %rd47, %rd48;
	st.global.f64 	[%rd49], %fd121;
$L__BB0_21:
	ret;

}


// ===== COMPILED SASS (sm_100) =====

	.target	sm_100

	.elftype	@"ET_EXEC"


//--------------------- .note.nv.tkinfo           --------------------------
	.section	.note.nv.tkinfo,"",@"SHT_NOTE"
	.sectionflags	@"SHF_NOTE_NV_TKINFO"
	.tkinfo
        /*0018*/ 	.word	0x00000002
        /*0030*/ 	.string	""
        /*0030*/ 	.string	"ptxas"
        /*0030*/ 	.string	"Cuda compilation tools, release 13.0, V13.0.88"
        /*0030*/ 	.string	"Build cuda_13.0.r13.0/compiler.36424714_0"
        /*0030*/ 	.string	"-arch sm_100 -m 64 "



//--------------------- .note.nv.cuinfo           --------------------------
	.section	.note.nv.cuinfo,"",@"SHT_NOTE"
	.sectionflags	@"SHF_NOTE_NV_CUINFO"
        /*0018*/ 	.short	0x0002
        /*001a*/ 	.short	0x0064
        /*001c*/ 	.short	0x0082
	.zero		2


//--------------------- .nv.info                  --------------------------
	.section	.nv.info,"",@"SHT_CUDA_INFO"
	.align	4


	//----- nvinfo : EIATTR_REGCOUNT
	.align		4
        /*0000*/ 	.byte	0x04, 0x2f
        /*0002*/ 	.short	(.L_1 - .L_0)
	.align		4
.L_0:
        /*0004*/ 	.word	index@(_Z3atbPKdS0_Pdiii)
        /*0008*/ 	.word	0x00000020


	//----- nvinfo : EIATTR_FRAME_SIZE
	.align		4
.L_1:
        /*000c*/ 	.byte	0x04, 0x11
        /*000e*/ 	.short	(.L_3 - .L_2)
	.align		4
.L_2:
        /*0010*/ 	.word	index@(_Z3atbPKdS0_Pdiii)
        /*0014*/ 	.word	0x00000000


	//----- nvinfo : EIATTR_MIN_STACK_SIZE
	.align		4
.L_3:
        /*0018*/ 	.byte	0x04, 0x12
        /*001a*/ 	.short	(.L_5 - .L_4)
	.align		4
.L_4:
        /*001c*/ 	.word	index@(_Z3atbPKdS0_Pdiii)
        /*0020*/ 	.word	0x00000000
.L_5:


//--------------------- .nv.compat                --------------------------
	.section	.nv.compat,"",@"SHT_CUDA_COMPAT_INFO"
	.align	4
        /*0000*/ 	.byte	0x02, 0x09, 0x00, 0x00, 0x02, 0x02, 0x01, 0x00, 0x02, 0x05, 0x05, 0x00, 0x03, 0x07, 0x01, 0x01
        /*0010*/ 	.byte	0x02, 0x03, 0x00, 0x00, 0x02, 0x06, 0x01, 0x00, 0x04, 0x0b, 0x08, 0x00, 0x01, 0x00, 0x00, 0x00
        /*0020*/ 	.byte	0x00, 0x00, 0x00, 0x00


//--------------------- .nv.info._Z3atbPKdS0_Pdiii --------------------------
	.section	.nv.info._Z3atbPKdS0_Pdiii,"",@"SHT_CUDA_INFO"
	.sectionflags	@""
	.align	4


	//----- nvinfo : EIATTR_CUDA_API_VERSION
	.align		4
        /*0000*/ 	.byte	0x04, 0x37
        /*0002*/ 	.short	(.L_7 - .L_6)
.L_6:
        /*0004*/ 	.word	0x00000082


	//----- nvinfo : EIATTR_KPARAM_INFO
	.align		4
.L_7:
        /*0008*/ 	.byte	0x04, 0x17
        /*000a*/ 	.short	(.L_9 - .L_8)
.L_8:
        /*000c*/ 	.word	0x00000000
        /*0010*/ 	.short	0x0005
        /*0012*/ 	.short	0x0020
        /*0014*/ 	.byte	0x00, 0xf0, 0x11, 0x00


	//----- nvinfo : EIATTR_KPARAM_INFO
	.align		4
.L_9:
        /*0018*/ 	.byte	0x04, 0x17
        /*001a*/ 	.short	(.L_11 - .L_10)
.L_10:
        /*001c*/ 	.word	0x00000000
        /*0020*/ 	.short	0x0004
        /*0022*/ 	.short	0x001c
        /*0024*/ 	.byte	0x00, 0xf0, 0x11, 0x00


	//----- nvinfo : EIATTR_KPARAM_INFO
	.align		4
.L_11:
        /*0028*/ 	.byte	0x04, 0x17
        /*002a*/ 	.short	(.L_13 - .L_12)
.L_12:
        /*002c*/ 	.word	0x00000000
        /*0030*/ 	.short	0x0003
        /*0032*/ 	.short	0x0018
        /*0034*/ 	.byte	0x00, 0xf0, 0x11, 0x00


	//----- nvinfo : EIATTR_KPARAM_INFO
	.align		4
.L_13:
        /*0038*/ 	.byte	0x04, 0x17
        /*003a*/ 	.short	(.L_15 - .L_14)
.L_14:
        /*003c*/ 	.word	0x00000000
        /*0040*/ 	.short	0x0002
        /*0042*/ 	.short	0x0010
        /*0044*/ 	.byte	0x00, 0xf5, 0x21, 0x00


	//----- nvinfo : EIATTR_KPARAM_INFO
	.align		4
.L_15:
        /*0048*/ 	.byte	0x04, 0x17
        /*004a*/ 	.short	(.L_17 - .L_16)
.L_16:
        /*004c*/ 	.word	0x00000000
        /*0050*/ 	.short	0x0001
        /*0052*/ 	.short	0x0008
        /*0054*/ 	.byte	0x00, 0xf5, 0x21, 0x00


	//----- nvinfo : EIATTR_KPARAM_INFO
	.align		4
.L_17:
        /*0058*/ 	.byte	0x04, 0x17
        /*005a*/ 	.short	(.L_19 - .L_18)
.L_18:
        /*005c*/ 	.word	0x00000000
        /*0060*/ 	.short	0x0000
        /*0062*/ 	.short	0x0000
        /*0064*/ 	.byte	0x00, 0xf5, 0x21, 0x00


	//----- nvinfo : EIATTR_SPARSE_MMA_MASK
	.align		4
.L_19:
        /*0068*/ 	.byte	0x03, 0x50
        /*006a*/ 	.short	0x0000


	//----- nvinfo : EIATTR_MAXREG_COUNT
	.align		4
        /*006c*/ 	.byte	0x03, 0x1b
        /*006e*/ 	.short	0x00ff


	//----- nvinfo : EIATTR_NUM_BARRIERS
	.align		4
        /*0070*/ 	.byte	0x02, 0x4c
        /*0072*/ 	.byte	0x01
	.zero		1


	//----- nvinfo : EIATTR_MERCURY_ISA_VERSION
	.align		4
        /*0074*/ 	.byte	0x03, 0x5f
        /*0076*/ 	.short	0x0101


	//----- nvinfo : EIATTR_VRC_CTA_INIT_COUNT
	.align		4
        /*0078*/ 	.byte	0x02, 0x4a
	.zero		1
	.zero		1


	//----- nvinfo : EIATTR_EXIT_INSTR_OFFSETS
	.align		4
        /*007c*/ 	.byte	0x04, 0x1c
        /*007e*/ 	.short	(.L_21 - .L_20)


	//   ....[0]....
.L_20:
        /*0080*/ 	.word	0x00000d30


	//   ....[1]....
        /*0084*/ 	.word	0x00000d80


	//----- nvinfo : EIATTR_CRS_STACK_SIZE
	.align		4
.L_21:
        /*0088*/ 	.byte	0x04, 0x1e
        /*008a*/ 	.short	(.L_23 - .L_22)
.L_22:
        /*008c*/ 	.word	0x00000000


	//----- nvinfo : EIATTR_CBANK_PARAM_SIZE
	.align		4
.L_23:
        /*0090*/ 	.byte	0x03, 0x19
        /*0092*/ 	.short	0x0024


	//----- nvinfo : EIATTR_PARAM_CBANK
	.align		4
        /*0094*/ 	.byte	0x04, 0x0a
        /*0096*/ 	.short	(.L_25 - .L_24)
	.align		4
.L_24:
        /*0098*/ 	.word	index@(.nv.constant0._Z3atbPKdS0_Pdiii)
        /*009c*/ 	.short	0x0380
        /*009e*/ 	.short	0x0024


	//----- nvinfo : EIATTR_SW_WAR
	.align		4
.L_25:
        /*00a0*/ 	.byte	0x04, 0x36
        /*00a2*/ 	.short	(.L_27 - .L_26)
.L_26:
        /*00a4*/ 	.word	0x00000008
.L_27:


//--------------------- .nv.callgraph             --------------------------
	.section	.nv.callgraph,"",@"SHT_CUDA_CALLGRAPH"
	.align	4
	.sectionentsize	8
	.align		4
        /*0000*/ 	.word	0x00000000
	.align		4
        /*0004*/ 	.word	0xffffffff
	.align		4
        /*0008*/ 	.word	0x00000000
	.align		4
        /*000c*/ 	.word	0xfffffffe
	.align		4
        /*0010*/ 	.word	0x00000000
	.align		4
        /*0014*/ 	.word	0xfffffffd
	.align		4
        /*0018*/ 	.word	0x00000000
	.align		4
        /*001c*/ 	.word	0xfffffffc


//--------------------- .text._Z3atbPKdS0_Pdiii   --------------------------
	.section	.text._Z3atbPKdS0_Pdiii,"ax",@progbits
	.align	128
        .global         _Z3atbPKdS0_Pdiii
        .type           _Z3atbPKdS0_Pdiii,@function
        .size           _Z3atbPKdS0_Pdiii,(.L_x_9 - _Z3atbPKdS0_Pdiii)
        .other          _Z3atbPKdS0_Pdiii,@"STO_CUDA_ENTRY STV_DEFAULT"
_Z3atbPKdS0_Pdiii:
.text._Z3atbPKdS0_Pdiii:
[----:B------:R-:W-:Y:S01]  /*0000*/  LDC R1, c[0x0][0x37c] ;  /* 0x0000df00ff017b82 */ /* 0x000fe20000000800 */
[----:B------:R-:W0:Y:S01]  /*0010*/  S2R R0, SR_TID.X ;  /* 0x0000000000007919 */ /* 0x000e220000002100 */
[----:B------:R-:W1:Y:S06]  /*0020*/  LDCU UR6, c[0x0][0x3a0] ;  /* 0x00007400ff0677ac */ /* 0x000e6c0008000800 */
[----:B------:R-:W0:Y:S01]  /*0030*/  S2UR UR4, SR_CTAID.X ;  /* 0x00000000000479c3 */ /* 0x000e220000002500 */
[----:B------:R-:W-:Y:S01]  /*0040*/  CS2R R20, SRZ ;  /* 0x0000000000147805 */ /* 0x000fe2000001ff00 */
[----:B------:R-:W2:Y:S06]  /*0050*/  LDCU.64 UR10, c[0x0][0x358] ;  /* 0x00006b00ff0a77ac */ /* 0x000eac0008000a00 */
[----:B------:R-:W0:Y:S08]  /*0060*/  LDC R17, c[0x0][0x360] ;  /* 0x0000d800ff117b82 */ /* 0x000e300000000800 */
[----:B------:R-:W3:Y:S01]  /*0070*/  S2UR UR9, SR_CTAID.Y ;  /* 0x00000000000979c3 */ /* 0x000ee20000002600 */
[----:B-1----:R-:W-:Y:S01]  /*0080*/  UISETP.GE.AND UP0, UPT, UR6, 0x1, UPT ;  /* 0x000000010600788c */ /* 0x002fe2000bf06270 */
[----:B0-----:R-:W-:-:S08]  /*0090*/  IMAD R17, R17, UR4, R0 ;  /* 0x0000000411117c24 */ /* 0x001fd0000f8e0200 */
[----:B--23--:R-:W-:Y:S05]  /*00a0*/  BRA.U !UP0, `(.L_x_0) ;  /* 0x0000000d08147547 */ /* 0x00cfea000b800000 */
[----:B------:R-:W0:Y:S01]  /*00b0*/  LDCU UR4, c[0x0][0x398] ;  /* 0x00007300ff0477ac */ /* 0x000e220008000800 */
[----:B------:R-:W-:Y:S01]  /*00c0*/  CS2R R20, SRZ ;  /* 0x0000000000147805 */ /* 0x000fe2000001ff00 */
[----:B------:R-:W-:Y:S01]  /*00d0*/  UMOV UR5, URZ ;  /* 0x000000ff00057c82 */ /* 0x000fe20008000000 */
[----:B0-----:R-:W-:-:S03]  /*00e0*/  UIMAD UR6, UR6, UR4, URZ ;  /* 0x00000004060672a4 */ /* 0x001fc6000f8e02ff */
[----:B------:R-:W-:-:S09]  /*00f0*/  UMOV UR4, URZ ;  /* 0x000000ff00047c82 */ /* 0x000fd20008000000 */
.L_x_7:
[----:B0-----:R-:W0:Y:S01]  /*0100*/  LDC R5, c[0x0][0x398] ;  /* 0x0000e600ff057b82 */ /* 0x001e220000000800 */
[----:B------:R-:W-:-:S07]  /*0110*/  IADD3 R2, PT, PT, R0, UR5, RZ ;  /* 0x0000000500027c10 */ /* 0x000fce000fffe0ff */
[----:B------:R-:W1:Y:S08]  /*0120*/  S2UR UR8, SR_CgaCtaId ;  /* 0x00000000000879c3 */ /* 0x000e700000008800 */
[----:B------:R-:W2:Y:S01]  /*0130*/  LDC R8, c[0x0][0x3a0] ;  /* 0x0000e800ff087b82 */ /* 0x000ea20000000800 */
[----:B0-----:R-:W-:-:S07]  /*0140*/  IMAD R3, R2, R5, UR9 ;  /* 0x0000000902037e24 */ /* 0x001fce000f8e0205 */
[----:B------:R-:W0:Y:S01]  /*0150*/  LDC R2, c[0x0][0x39c] ;  /* 0x0000e700ff027b82 */ /* 0x000e220000000800 */
[----:B------:R-:W-:-:S04]  /*0160*/  ISETP.GE.AND P0, PT, R3, UR6, PT ;  /* 0x0000000603007c0c */ /* 0x000fc8000bf06270 */
[----:B------:R-:W-:Y:S02]  /*0170*/  ISETP.LE.OR P0, PT, R5, UR9, P0 ;  /* 0x0000000905007c0c */ /* 0x000fe40008703670 */
[----:B------:R-:W-:-:S11]  /*0180*/  CS2R R4, SRZ ;  /* 0x0000000000047805 */ /* 0x000fd6000001ff00 */
[----:B------:R-:W3:Y:S02]  /*0190*/  @!P0 LDC.64 R6, c[0x0][0x380] ;  /* 0x0000e000ff068b82 */ /* 0x000ee40000000a00 */
[----:B---3--:R-:W-:-:S05]  /*01a0*/  @!P0 IMAD.WIDE R6, R3, 0x8, R6 ;  /* 0x0000000803068825 */ /* 0x008fca00078e0206 */
[----:B------:R3:W4:Y:S01]  /*01b0*/  @!P0 LDG.E.64 R4, desc[UR10][R6.64] ;  /* 0x0000000a06048981 */ /* 0x000722000c1e1b00 */
[----:B------:R-:W-:Y:S01]  /*01c0*/  UMOV UR7, 0x400 ;  /* 0x0000040000077882 */ /* 0x000fe20000000000 */
[----:B0-----:R-:W-:Y:S01]  /*01d0*/  ISETP.GE.AND P1, PT, R17, R2, PT ;  /* 0x000000021100720c */ /* 0x001fe20003f26270 */
[----:B-1----:R-:W-:Y:S01]  /*01e0*/  ULEA UR8, UR8, UR7, 0x18 ;  /* 0x0000000708087291 */ /* 0x002fe2000f8ec0ff */
[----:B------:R-:W-:Y:S01]  /*01f0*/  MOV R3, UR5 ;  /* 0x0000000500037c02 */ /* 0x000fe20008000f00 */
[----:B------:R-:W-:Y:S01]  /*0200*/  UIADD3 UR7, UPT, UPT, UR5, 0x20, URZ ;  /* 0x0000002005077890 */ /* 0x000fe2000fffe0ff */
[----:B------:R-:W-:Y:S03]  /*0210*/  BSSY.RECONVERGENT B0, `(.L_x_1) ;  /* 0x00000ab000007945 */ /* 0x000fe60003800200 */
[----:B------:R-:W-:Y:S02]  /*0220*/  LEA R9, R0, UR8, 0x3 ;  /* 0x0000000800097c11 */ /* 0x000fe4000f8e18ff */
[C---:B--2---:R-:W-:Y:S01]  /*0230*/  ISETP.LE.AND P0, PT, R8.reuse, UR7, PT ;  /* 0x0000000708007c0c */ /* 0x044fe2000bf03270 */
[----:B------:R-:W-:Y:S01]  /*0240*/  UMOV UR5, UR7 ;  /* 0x0000000700057c82 */ /* 0x000fe20008000000 */
[----:B---3--:R-:W-:Y:S01]  /*0250*/  VIMNMX R6, PT, PT, R8, UR7, PT ;  /* 0x0000000708067c48 */ /* 0x008fe2000bfe0100 */
[----:B----4-:R0:W-:Y:S01]  /*0260*/  STS.64 [R9], R4 ;  /* 0x0000000409007388 */ /* 0x0101e20000000a00 */
[----:B------:R-:W-:Y:S06]  /*0270*/  BAR.SYNC.DEFER_BLOCKING 0x0 ;  /* 0x0000000000007b1d */ /* 0x000fec0000010000 */
[----:B------:R-:W-:Y:S05]  /*0280*/  @P1 BRA `(.L_x_2) ;  /* 0x00000008008c1947 */ /* 0x000fea0003800000 */
[----:B------:R-:W-:Y:S01]  /*0290*/  USHF.L.U32 UR12, UR4, 0x5, URZ ;  /* 0x00000005040c7899 */ /* 0x000fe200080006ff */
[----:B0-----:R-:W-:Y:S02]  /*02a0*/  VIADDMNMX R4, R3, 0x1, R6, !PT ;  /* 0x0000000103047846 */ /* 0x001fe40007800106 */
[----:B------:R-:W-:Y:S01]  /*02b0*/  MOV R16, R3 ;  /* 0x0000000300107202 */ /* 0x000fe20000000f00 */
[----:B------:R-:W-:Y:S01]  /*02c0*/  ULOP3.LUT UR7, URZ, UR12, URZ, 0x33, !UPT ;  /* 0x0000000cff077292 */ /* 0x000fe2000f8e33ff */
[----:B------:R-:W-:-:S04]  /*02d0*/  LOP3.LUT R5, R4, 0xf, RZ, 0xc0, !PT ;  /* 0x0000000f04057812 */ /* 0x000fc800078ec0ff */
[----:B------:R-:W-:Y:S02]  /*02e0*/  ISETP.NE.AND P1, PT, R5, RZ, PT ;  /* 0x000000ff0500720c */ /* 0x000fe40003f25270 */
[----:B------:R-:W-:-:S04]  /*02f0*/  IADD3 R6, PT, PT, R4, UR7, RZ ;  /* 0x0000000704067c10 */ /* 0x000fc8000fffe0ff */
[----:B------:R-:W-:-:S13]  /*0300*/  ISETP.GE.U32.AND P2, PT, R6, 0xf, PT ;  /* 0x0000000f0600780c */ /* 0x000fda0003f46070 */
[----:B------:R-:W-:Y:S05]  /*0310*/  @!P2 BRA `(.L_x_3) ;  /* 0x00000004000ca947 */ /* 0x000fea0003800000 */
[----:B------:R-:W-:Y:S01]  /*0320*/  IMAD R7, R3, R2, R17 ;  /* 0x0000000203077224 */ /* 0x000fe200078e0211 */
[----:B------:R-:W-:Y:S01]  /*0330*/  IADD3 R6, PT, PT, -R4, UR12, R5 ;  /* 0x0000000c04067c10 */ /* 0x000fe2000fffe105 */
[----:B------:R-:W-:Y:S01]  /*0340*/  UIADD3 UR7, UPT, UPT, UR8, 0x40, URZ ;  /* 0x0000004008077890 */ /* 0x000fe2000fffe0ff */
[----:B------:R-:W-:-:S11]  /*0350*/  MOV R16, R3 ;  /* 0x0000000300107202 */ /* 0x000fd60000000f00 */
.L_x_4:
[----:B------:R-:W0:Y:S01]  /*0360*/  LDC.64 R26, c[0x0][0x388] ;  /* 0x0000e200ff1a7b82 */ /* 0x000e220000000a00 */
[----:B------:R-:W1:Y:S01]  /*0370*/  LDS.128 R8, [UR7+-0x40] ;  /* 0xffffc007ff087984 */ /* 0x000e620008000c00 */
[----:B0-----:R-:W-:-:S05]  /*0380*/  IMAD.WIDE R26, R7, 0x8, R26 ;  /* 0x00000008071a7825 */ /* 0x001fca00078e021a */
[----:B------:R0:W1:Y:S02]  /*0390*/  LDG.E.64 R12, desc[UR10][R26.64] ;  /* 0x0000000a1a0c7981 */ /* 0x000064000c1e1b00 */
[----:B0-----:R-:W-:-:S05]  /*03a0*/  IMAD.WIDE R26, R2, 0x8, R26 ;  /* 0x00000008021a7825 */ /* 0x001fca00078e021a */
[----:B------:R-:W2:Y:S01]  /*03b0*/  LDG.E.64 R22, desc[UR10][R26.64] ;  /* 0x0000000a1a167981 */ /* 0x000ea2000c1e1b00 */
[----:B------:R-:W-:-:S05]  /*03c0*/  IMAD.WIDE R28, R2, 0x8, R26 ;  /* 0x00000008021c7825 */ /* 0x000fca00078e021a */
[----:B------:R0:W3:Y:S02]  /*03d0*/  LDG.E.64 R14, desc[UR10][R28.64] ;  /* 0x0000000a1c0e7981 */ /* 0x0000e4000c1e1b00 */
[----:B0-----:R-:W-:-:S05]  /*03e0*/  IMAD.WIDE R28, R2, 0x8, R28 ;  /* 0x00000008021c7825 */ /* 0x001fca00078e021c */
[----:B------:R-:W4:Y:S01]  /*03f0*/  LDG.E.64 R18, desc[UR10][R28.64] ;  /* 0x0000000a1c127981 */ /* 0x000f22000c1e1b00 */
[----:B------:R-:W-:Y:S01]  /*0400*/  IMAD.WIDE R24, R2, 0x8, R28 ;  /* 0x0000000802187825 */ /* 0x000fe200078e021c */
[----:B-1----:R-:W-:-:S04]  /*0410*/  DFMA R20, R8, R12, R20 ;  /* 0x0000000c0814722b */ /* 0x002fc80000000014 */
[----:B------:R0:W5:Y:S02]  /*0420*/  LDG.E.64 R12, desc[UR10][R24.64] ;  /* 0x0000000a180c7981 */ /* 0x000164000c1e1b00 */
[----:B0-----:R-:W-:Y:S02]  /*0430*/  IMAD.WIDE R24, R2, 0x8, R24 ;  /* 0x0000000802187825 */ /* 0x001fe400078e0218 */
[----:B--2---:R-:W-:-:S03]  /*0440*/  DFMA R20, R22, R10, R20 ;  /* 0x0000000a1614722b */ /* 0x004fc60000000014 */
[----:B------:R-:W2:Y:S01]  /*0450*/  LDG.E.64 R26, desc[UR10][R24.64] ;  /* 0x0000000a181a7981 */ /* 0x000ea2000c1e1b00 */
[----:B------:R-:W-:-:S03]  /*0460*/  IMAD.WIDE R22, R2, 0x8, R24 ;  /* 0x0000000802167825 */ /* 0x000fc600078e0218 */
[----:B------:R-:W3:Y:S02]  /*0470*/  LDS.128 R8, [UR7+-0x30] ;  /* 0xffffd007ff087984 */ /* 0x000ee40008000c00 */
[----:B---3--:R-:W-:Y:S02]  /*0480*/  DFMA R8, R8, R14, R20 ;  /* 0x0000000e0808722b */ /* 0x008fe40000000014 */
[----:B------:R-:W3:Y:S01]  /*0490*/  LDG.E.64 R20, desc[UR10][R22.64] ;  /* 0x0000000a16147981 */ /* 0x000ee2000c1e1b00 */
[----:B------:R-:W-:-:S05]  /*04a0*/  IMAD.WIDE R28, R2, 0x8, R22 ;  /* 0x00000008021c7825 */ /* 0x000fca00078e0216 */
[----:B----4-:R-:W-:Y:S01]  /*04b0*/  DFMA R18, R18, R10, R8 ;  /* 0x0000000a1212722b */ /* 0x010fe20000000008 */
[----:B------:R0:W4:Y:S04]  /*04c0*/  LDG.E.64 R14, desc[UR10][R28.64] ;  /* 0x0000000a1c0e7981 */ /* 0x000128000c1e1b00 */
[----:B------:R-:W5:Y:S01]  /*04d0*/  LDS.128 R8, [UR7+-0x20] ;  /* 0xffffe007ff087984 */ /* 0x000f620008000c00 */
[----:B0-----:R-:W-:-:S04]  /*04e0*/  IMAD.WIDE R28, R2, 0x8, R28 ;  /* 0x00000008021c7825 */ /* 0x001fc800078e021c */
[----:B------:R-:W-:-:S04]  /*04f0*/  IMAD.WIDE R24, R2, 0x8, R28 ;  /* 0x0000000802187825 */ /* 0x000fc800078e021c */
[C---:B------:R-:W-:Y:S01]  /*0500*/  IMAD.WIDE R22, R2.reuse, 0x8, R24 ;  /* 0x0000000802167825 */ /* 0x040fe200078e0218 */
[----:B-----5:R-:W-:Y:S01]  /*0510*/  DFMA R8, R8, R12, R18 ;  /* 0x0000000c0808722b */ /* 0x020fe20000000012 */
[----:B------:R-:W5:Y:S04]  /*0520*/  LDG.E.64 R12, desc[UR10][R28.64] ;  /* 0x0000000a1c0c7981 */ /* 0x000f68000c1e1b00 */
[----:B------:R-:W5:Y:S03]  /*0530*/  LDG.E.64 R18, desc[UR10][R24.64] ;  /* 0x0000000a18127981 */ /* 0x000f66000c1e1b00 */
[----:B--2---:R-:W-:Y:S02]  /*0540*/  DFMA R26, R26, R10, R8 ;  /* 0x0000000a1a1a722b */ /* 0x004fe40000000008 */
[----:B------:R-:W3:Y:S06]  /*0550*/  LDS.128 R8, [UR7+-0x10] ;  /* 0xfffff007ff087984 */ /* 0x000eec0008000c00 */
[----:B---3--:R-:W-:Y:S01]  /*0560*/  DFMA R26, R8, R20, R26 ;  /* 0x00000014081a722b */ /* 0x008fe2000000001a */
[----:B------:R0:W2:Y:S07]  /*0570*/  LDG.E.64 R20, desc[UR10][R22.64] ;  /* 0x0000000a16147981 */ /* 0x0000ae000c1e1b00 */
[----:B----4-:R-:W-:Y:S01]  /*0580*/  DFMA R26, R14, R10, R26 ;  /* 0x0000000a0e1a722b */ /* 0x010fe2000000001a */
[----:B------:R-:W5:Y:S01]  /*0590*/  LDS.128 R8, [UR7] ;  /* 0x00000007ff087984 */ /* 0x000f620008000c00 */
[----:B0-----:R-:W-:-:S05]  /*05a0*/  IMAD.WIDE R22, R2, 0x8, R22 ;  /* 0x0000000802167825 */ /* 0x001fca00078e0216 */
[----:B------:R-:W3:Y:S01]  /*05b0*/  LDG.E.64 R14, desc[UR10][R22.64] ;  /* 0x0000000a160e7981 */ /* 0x000ee2000c1e1b00 */
[----:B-----5:R-:W-:Y:S01]  /*05c0*/  DFMA R8, R8, R12, R26 ;  /* 0x0000000c0808722b */ /* 0x020fe2000000001a */
[----:B------:R-:W-:-:S05]  /*05d0*/  IMAD.WIDE R26, R2, 0x8, R22 ;  /* 0x00000008021a7825 */ /* 0x000fca00078e0216 */
[----:B------:R-:W4:Y:S02]  /*05e0*/  LDG.E.64 R12, desc[UR10][R26.64] ;  /* 0x0000000a1a0c7981 */ /* 0x000f24000c1e1b00 */
[----:B------:R-:W-:Y:S02]  /*05f0*/  DFMA R28, R18, R10, R8 ;  /* 0x0000000a121c722b */ /* 0x000fe40000000008 */
[----:B------:R-:W2:Y:S01]  /*0600*/  LDS.128 R8, [UR7+0x10] ;  /* 0x00001007ff087984 */ /* 0x000ea20008000c00 */
[----:B------:R-:W-:-:S05]  /*0610*/  IMAD.WIDE R24, R2, 0x8, R26 ;  /* 0x0000000802187825 */ /* 0x000fca00078e021a */
[----:B------:R0:W5:Y:S02]  /*0620*/  LDG.E.64 R18, desc[UR10][R24.64] ;  /* 0x0000000a18127981 */ /* 0x000164000c1e1b00 */
[----:B0-----:R-:W-:-:S05]  /*0630*/  IMAD.WIDE R24, R2, 0x8, R24 ;  /* 0x0000000802187825 */ /* 0x001fca00078e0218 */
[----:B------:R-:W5:Y:S01]  /*0640*/  LDG.E.64 R22, desc[UR10][R24.64] ;  /* 0x0000000a18167981 */ /* 0x000f62000c1e1b00 */
[----:B--2---:R-:W-:Y:S01]  /*0650*/  DFMA R8, R8, R20, R28 ;  /* 0x000000140808722b */ /* 0x004fe2000000001c */
[----:B------:R-:W-:-:S05]  /*0660*/  IMAD.WIDE R28, R2, 0x8, R24 ;  /* 0x00000008021c7825 */ /* 0x000fca00078e0218 */
[----:B------:R-:W2:Y:S02]  /*0670*/  LDG.E.64 R20, desc[UR10][R28.64] ;  /* 0x0000000a1c147981 */ /* 0x000ea4000c1e1b00 */
[----:B---3--:R-:W-:Y:S02]  /*0680*/  DFMA R14, R14, R10, R8 ;  /* 0x0000000a0e0e722b */ /* 0x008fe40000000008 */
[----:B------:R-:W4:Y:S01]  /*0690*/  LDS.128 R8, [UR7+0x20] ;  /* 0x00002007ff087984 */ /* 0x000f220008000c00 */
[----:B------:R-:W-:-:S04]  /*06a0*/  IADD3 R6, PT, PT, R6, 0x10, RZ ;  /* 0x0000001006067810 */ /* 0x000fc80007ffe0ff */
[----:B------:R-:W-:Y:S02]  /*06b0*/  ISETP.NE.AND P2, PT, R6, RZ, PT ;  /* 0x000000ff0600720c */ /* 0x000fe40003f45270 */
[----:B------:R-:W-:Y:S02]  /*06c0*/  IADD3 R16, PT, PT, R16, 0x10, RZ ;  /* 0x0000001010107810 */ /* 0x000fe40007ffe0ff */
[----:B------:R-:W-:Y:S01]  /*06d0*/  LEA R7, R2, R7, 0x4 ;  /* 0x0000000702077211 */ /* 0x000fe200078e20ff */
[----:B----4-:R-:W-:Y:S01]  /*06e0*/  DFMA R8, R8, R12, R14 ;  /* 0x0000000c0808722b */ /* 0x010fe2000000000e */
[----:B------:R-:W0:Y:S07]  /*06f0*/  LDS.128 R12, [UR7+0x30] ;  /* 0x00003007ff0c7984 */ /* 0x000e2e0008000c00 */
[----:B-----5:R-:W-:Y:S01]  /*0700*/  DFMA R8, R18, R10, R8 ;  /* 0x0000000a1208722b */ /* 0x020fe20000000008 */
[----:B------:R-:W-:-:S07]  /*0710*/  UIADD3 UR7, UPT, UPT, UR7, 0x80, URZ ;  /* 0x0000008007077890 */ /* 0x000fce000fffe0ff */
[----:B0-----:R-:W-:-:S08]  /*0720*/  DFMA R8, R12, R22, R8 ;  /* 0x000000160c08722b */ /* 0x001fd00000000008 */
[----:B--2---:R-:W-:Y:S01]  /*0730*/  DFMA R20, R20, R14, R8 ;  /* 0x0000000e1414722b */ /* 0x004fe20000000008 */
[----:B------:R-:W-:Y:S10]  /*0740*/  @P2 BRA `(.L_x_4) ;  /* 0xfffffffc00042947 */ /* 0x000ff4000383ffff */
.L_x_3:
[----:B------:R-:W-:Y:S05]  /*0750*/  @!P1 BRA `(.L_x_2) ;  /* 0x0000000400589947 */ /* 0x000fea0003800000 */
[----:B------:R-:W-:Y:S02]  /*0760*/  ISETP.GE.U32.AND P1, PT, R5, 0x8, PT ;  /* 0x000000080500780c */ /* 0x000fe40003f26070 */
[----:B------:R-:W-:-:S11]  /*0770*/  LOP3.LUT P2, R5, R4, 0x7, RZ, 0xc0, !PT ;  /* 0x0000000704057812 */ /* 0x000fd6000784c0ff */
[----:B------:R-:W-:Y:S05]  /*0780*/  @!P1 BRA `(.L_x_5) ;  /* 0x0000000000949947 */ /* 0x000fea0003800000 */
[----:B------:R-:W0:Y:S01]  /*0790*/  LDC.64 R18, c[0x0][0x388] ;  /* 0x0000e200ff127b82 */ /* 0x000e220000000a00 */
[----:B------:R-:W-:-:S04]  /*07a0*/  IMAD R7, R16, R2, R17 ;  /* 0x0000000210077224 */ /* 0x000fc800078e0211 */
[----:B0-----:R-:W-:-:S05]  /*07b0*/  IMAD.WIDE R18, R7, 0x8, R18 ;  /* 0x0000000807127825 */ /* 0x001fca00078e0212 */
[----:B------:R-:W2:Y:S01]  /*07c0*/  LDG.E.64 R10, desc[UR10][R18.64] ;  /* 0x0000000a120a7981 */ /* 0x000ea2000c1e1b00 */
[----:B------:R-:W-:-:S05]  /*07d0*/  IMAD.WIDE R22, R2, 0x8, R18 ;  /* 0x0000000802167825 */ /* 0x000fca00078e0212 */
[----:B------:R-:W3:Y:S01]  /*07e0*/  LDG.E.64 R6, desc[UR10][R22.64] ;  /* 0x0000000a16067981 */ /* 0x000ee2000c1e1b00 */
[----:B------:R-:W-:-:S05]  /*07f0*/  IMAD.WIDE R12, R2, 0x8, R22 ;  /* 0x00000008020c7825 */ /* 0x000fca00078e0216 */
[----:B------:R-:W4:Y:S01]  /*0800*/  LDG.E.64 R8, desc[UR10][R12.64] ;  /* 0x0000000a0c087981 */ /* 0x000f22000c1e1b00 */
[----:B------:R-:W-:Y:S01]  /*0810*/  IADD3 R28, PT, PT, R16, -R3, RZ ;  /* 0x80000003101c7210 */ /* 0x000fe20007ffe0ff */
[----:B------:R-:W-:-:S03]  /*0820*/  IMAD.WIDE R14, R2, 0x8, R12 ;  /* 0x00000008020e7825 */ /* 0x000fc600078e020c */
[----:B------:R-:W-:-:S05]  /*0830*/  LEA R28, R28, UR8, 0x3 ;  /* 0x000000081c1c7c11 */ /* 0x000fca000f8e18ff */
[----:B------:R-:W2:Y:S04]  /*0840*/  LDS.64 R24, [R28] ;  /* 0x000000001c187984 */ /* 0x000ea80000000a00 */
[----:B------:R-:W5:Y:S01]  /*0850*/  LDG.E.64 R12, desc[UR10][R14.64] ;  /* 0x0000000a0e0c7981 */ /* 0x000f62000c1e1b00 */
[----:B------:R-:W-:-:S05]  /*0860*/  IMAD.WIDE R26, R2, 0x8, R14 ;  /* 0x00000008021a7825 */ /* 0x000fca00078e020e */
[----:B------:R0:W5:Y:S02]  /*0870*/  LDG.E.64 R14, desc[UR10][R26.64] ;  /* 0x0000000a1a0e7981 */ /* 0x000164000c1e1b00 */
[----:B0-----:R-:W-:-:S05]  /*0880*/  IMAD.WIDE R26, R2, 0x8, R26 ;  /* 0x00000008021a7825 */ /* 0x001fca00078e021a */
[----:B------:R-:W5:Y:S01]  /*0890*/  LDG.E.64 R18, desc[UR10][R26.64] ;  /* 0x0000000a1a127981 */ /* 0x000f62000c1e1b00 */
[----:B------:R-:W-:Y:S01]  /*08a0*/  IMAD.WIDE R22, R2, 0x8, R26 ;  /* 0x0000000802167825 */ /* 0x000fe200078e021a */
[----:B--2---:R-:W-:-:S04]  /*08b0*/  DFMA R24, R24, R10, R20 ;  /* 0x0000000a1818722b */ /* 0x004fc80000000014 */
[----:B------:R0:W2:Y:S01]  /*08c0*/  LDG.E.64 R10, desc[UR10][R22.64] ;  /* 0x0000000a160a7981 */ /* 0x0000a2000c1e1b00 */
[----:B------:R-:W-:-:S06]  /*08d0*/  IMAD.WIDE R20, R2, 0x8, R22 ;  /* 0x0000000802147825 */ /* 0x000fcc00078e0216 */
[----:B------:R-:W2:Y:S01]  /*08e0*/  LDG.E.64 R20, desc[UR10][R20.64] ;  /* 0x0000000a14147981 */ /* 0x000ea2000c1e1b00 */
[----:B------:R-:W-:-:S03]  /*08f0*/  IADD3 R16, PT, PT, R16, 0x8, RZ ;  /* 0x0000000810107810 */ /* 0x000fc60007ffe0ff */
[----:B0-----:R-:W3:Y:S02]  /*0900*/  LDS.64 R22, [R28+0x8] ;  /* 0x000008001c167984 */ /* 0x001ee40000000a00 */
[----:B---3--:R-:W-:Y:S02]  /*0910*/  DFMA R22, R22, R6, R24 ;  /* 0x000000061616722b */ /* 0x008fe40000000018 */
[----:B------:R-:W4:Y:S04]  /*0920*/  LDS.64 R24, [R28+0x10] ;  /* 0x000010001c187984 */ /* 0x000f280000000a00 */
[----:B------:R-:W5:Y:S02]  /*0930*/  LDS.64 R6, [R28+0x18] ;  /* 0x000018001c067984 */ /* 0x000f640000000a00 */
[----:B----4-:R-:W-:-:S02]  /*0940*/  DFMA R22, R24, R8, R22 ;  /* 0x000000081816722b */ /* 0x010fc40000000016 */
[----:B------:R-:W0:Y:S04]  /*0950*/  LDS.64 R24, [R28+0x20] ;  /* 0x000020001c187984 */ /* 0x000e280000000a00 */
[----:B------:R-:W1:Y:S02]  /*0960*/  LDS.64 R8, [R28+0x28] ;  /* 0x000028001c087984 */ /* 0x000e640000000a00 */
[----:B-----5:R-:W-:Y:S02]  /*0970*/  DFMA R12, R6, R12, R22 ;  /* 0x0000000c060c722b */ /* 0x020fe40000000016 */
[----:B------:R-:W2:Y:S04]  /*0980*/  LDS.64 R6, [R28+0x30] ;  /* 0x000030001c067984 */ /* 0x000ea80000000a00 */
[----:B------:R-:W3:Y:S02]  /*0990*/  LDS.64 R22, [R28+0x38] ;  /* 0x000038001c167984 */ /* 0x000ee40000000a00 */
[----:B0-----:R-:W-:-:S08]  /*09a0*/  DFMA R12, R24, R14, R12 ;  /* 0x0000000e180c722b */ /* 0x001fd0000000000c */
[----:B-1----:R-:W-:-:S08]  /*09b0*/  DFMA R8, R8, R18, R12 ;  /* 0x000000120808722b */ /* 0x002fd0000000000c */
[----:B--2---:R-:W-:-:S08]  /*09c0*/  DFMA R6, R6, R10, R8 ;  /* 0x0000000a0606722b */ /* 0x004fd00000000008 */
[----:B---3--:R-:W-:-:S11]  /*09d0*/  DFMA R20, R22, R20, R6 ;  /* 0x000000141614722b */ /* 0x008fd60000000006 */
.L_x_5:
[----:B------:R-:W-:Y:S05]  /*09e0*/  @!P2 BRA `(.L_x_2) ;  /* 0x0000000000b4a947 */ /* 0x000fea0003800000 */
[----:B------:R-:W-:Y:S02]  /*09f0*/  ISETP.GE.U32.AND P1, PT, R5, 0x4, PT ;  /* 0x000000040500780c */ /* 0x000fe40003f26070 */
[----:B------:R-:W-:-:S04]  /*0a00*/  LOP3.LUT R24, R4, 0x3, RZ, 0xc0, !PT ;  /* 0x0000000304187812 */ /* 0x000fc800078ec0ff */
[----:B------:R-:W-:-:S07]  /*0a10*/  ISETP.NE.AND P2, PT, R24, RZ, PT ;  /* 0x000000ff1800720c */ /* 0x000fce0003f45270 */
[----:B------:R-:W-:Y:S06]  /*0a20*/  @!P1 BRA `(.L_x_6) ;  /* 0x0000000000549947 */ /* 0x000fec0003800000 */
[----:B------:R-:W0:Y:S01]  /*0a30*/  LDC.64 R4, c[0x0][0x388] ;  /* 0x0000e200ff047b82 */ /* 0x000e220000000a00 */
[----:B------:R-:W-:-:S04]  /*0a40*/  IMAD R19, R16, R2, R17 ;  /* 0x0000000210137224 */ /* 0x000fc800078e0211 */
[----:B0-----:R-:W-:-:S05]  /*0a50*/  IMAD.WIDE R18, R19, 0x8, R4 ;  /* 0x0000000813127825 */ /* 0x001fca00078e0204 */
[----:B------:R0:W2:Y:S01]  /*0a60*/  LDG.E.64 R4, desc[UR10][R18.64] ;  /* 0x0000000a12047981 */ /* 0x0000a2000c1e1b00 */
[----:B------:R-:W-:-:S05]  /*0a70*/  IMAD.WIDE R26, R2, 0x8, R18 ;  /* 0x00000008021a7825 */ /* 0x000fca00078e0212 */
[----:B------:R-:W3:Y:S01]  /*0a80*/  LDG.E.64 R6, desc[UR10][R26.64] ;  /* 0x0000000a1a067981 */ /* 0x000ee2000c1e1b00 */
[----:B------:R-:W-:-:S05]  /*0a90*/  IMAD.WIDE R28, R2, 0x8, R26 ;  /* 0x00000008021c7825 */ /* 0x000fca00078e021a */
[----:B------:R-:W4:Y:S01]  /*0aa0*/  LDG.E.64 R8, desc[UR10][R28.64] ;  /* 0x0000000a1c087981 */ /* 0x000f22000c1e1b00 */
[----:B------:R-:W-:-:S06]  /*0ab0*/  IMAD.WIDE R10, R2, 0x8, R28 ;  /* 0x00000008020a7825 */ /* 0x000fcc00078e021c */
[----:B------:R-:W5:Y:S01]  /*0ac0*/  LDG.E.64 R10, desc[UR10][R10.64] ;  /* 0x0000000a0a0a7981 */ /* 0x000f62000c1e1b00 */
[C---:B------:R-:W-:Y:S02]  /*0ad0*/  IADD3 R12, PT, PT, R16.reuse, -R3, RZ ;  /* 0x80000003100c7210 */ /* 0x040fe40007ffe0ff */
[----:B------:R-:W-:Y:S02]  /*0ae0*/  IADD3 R16, PT, PT, R16, 0x4, RZ ;  /* 0x0000000410107810 */ /* 0x000fe40007ffe0ff */
[----:B------:R-:W-:-:S05]  /*0af0*/  LEA R25, R12, UR8, 0x3 ;  /* 0x000000080c197c11 */ /* 0x000fca000f8e18ff */
[----:B------:R-:W2:Y:S04]  /*0b00*/  LDS.64 R12, [R25] ;  /* 0x00000000190c7984 */ /* 0x000ea80000000a00 */
[----:B------:R-:W3:Y:S04]  /*0b10*/  LDS.64 R14, [R25+0x8] ;  /* 0x00000800190e7984 */ /* 0x000ee80000000a00 */
[----:B0-----:R-:W4:Y:S04]  /*0b20*/  LDS.64 R18, [R25+0x10] ;  /* 0x0000100019127984 */ /* 0x001f280000000a00 */
[----:B------:R-:W5:Y:S01]  /*0b30*/  LDS.64 R22, [R25+0x18] ;  /* 0x0000180019167984 */ /* 0x000f620000000a00 */
[----:B--2---:R-:W-:-:S08]  /*0b40*/  DFMA R4, R12, R4, R20 ;  /* 0x000000040c04722b */ /* 0x004fd00000000014 */
[----:B---3--:R-:W-:-:S08]  /*0b50*/  DFMA R4, R14, R6, R4 ;  /* 0x000000060e04722b */ /* 0x008fd00000000004 */
[----:B----4-:R-:W-:-:S08]  /*0b60*/  DFMA R4, R18, R8, R4 ;  /* 0x000000081204722b */ /* 0x010fd00000000004 */
[----:B-----5:R-:W-:-:S11]  /*0b70*/  DFMA R20, R22, R10, R4 ;  /* 0x0000000a1614722b */ /* 0x020fd60000000004 */
.L_x_6:
[----:B------:R-:W-:Y:S05]  /*0b80*/  @!P2 BRA `(.L_x_2) ;  /* 0x00000000004ca947 */ /* 0x000fea0003800000 */
[----:B------:R-:W0:Y:S01]  /*0b90*/  LDC.64 R8, c[0x0][0x388] ;  /* 0x0000e200ff087b82 */ /* 0x000e220000000a00 */
[----:B------:R-:W-:-:S04]  /*0ba0*/  IMAD R5, R16, R2, R17 ;  /* 0x0000000210057224 */ /* 0x000fc800078e0211 */
[----:B0-----:R-:W-:-:S05]  /*0bb0*/  IMAD.WIDE R8, R5, 0x8, R8 ;  /* 0x0000000805087825 */ /* 0x001fca00078e0208 */
[----:B------:R-:W2:Y:S01]  /*0bc0*/  LDG.E.64 R6, desc[UR10][R8.64] ;  /* 0x0000000a08067981 */ /* 0x000ea2000c1e1b00 */
[----:B------:R-:W-:Y:S02]  /*0bd0*/  IADD3 R16, PT, PT, R16, -R3, RZ ;  /* 0x8000000310107210 */ /* 0x000fe40007ffe0ff */
[----:B------:R-:W-:Y:S02]  /*0be0*/  ISETP.NE.AND P1, PT, R24, 0x1, PT ;  /* 0x000000011800780c */ /* 0x000fe40003f25270 */
[----:B------:R-:W-:-:S05]  /*0bf0*/  LEA R16, R16, UR8, 0x3 ;  /* 0x0000000810107c11 */ /* 0x000fca000f8e18ff */
[----:B------:R-:W2:Y:S02]  /*0c00*/  LDS.64 R4, [R16] ;  /* 0x0000000010047984 */ /* 0x000ea40000000a00 */
[----:B--2---:R-:W-:-:S04]  /*0c10*/  DFMA R20, R4, R6, R20 ;  /* 0x000000060414722b */ /* 0x004fc80000000014 */
[----:B------:R-:W-:Y:S07]  /*0c20*/  @!P1 BRA `(.L_x_2) ;  /* 0x0000000000249947 */ /* 0x000fee0003800000 */
[----:B------:R-:W-:Y:S01]  /*0c30*/  ISETP.NE.AND P1, PT, R24, 0x2, PT ;  /* 0x000000021800780c */ /* 0x000fe20003f25270 */
[----:B------:R-:W-:-:S05]  /*0c40*/  IMAD.WIDE R10, R2, 0x8, R8 ;  /* 0x00000008020a7825 */ /* 0x000fca00078e0208 */
[----:B------:R-:W2:Y:S07]  /*0c50*/  LDG.E.64 R4, desc[UR10][R10.64] ;  /* 0x0000000a0a047981 */ /* 0x000eae000c1e1b00 */
[----:B------:R-:W-:Y:S01]  /*0c60*/  @P1 IMAD.WIDE R8, R2, 0x8, R10 ;  /* 0x0000000802081825 */ /* 0x000fe200078e020a */
[----:B------:R-:W-:Y:S04]  /*0c70*/  @P1 LDS.64 R6, [R16+0x10] ;  /* 0x0000100010061984 */ /* 0x000fe80000000a00 */
[----:B------:R-:W2:Y:S04]  /*0c80*/  LDS.64 R2, [R16+0x8] ;  /* 0x0000080010027984 */ /* 0x000ea80000000a00 */
[----:B------:R-:W3:Y:S01]  /*0c90*/  @P1 LDG.E.64 R8, desc[UR10][R8.64] ;  /* 0x0000000a08081981 */ /* 0x000ee2000c1e1b00 */
[----:B--2---:R-:W-:-:S08]  /*0ca0*/  DFMA R20, R2, R4, R20 ;  /* 0x000000040214722b */ /* 0x004fd00000000014 */
[----:B---3--:R-:W-:-:S11]  /*0cb0*/  @P1 DFMA R20, R6, R8, R20 ;  /* 0x000000080614122b */ /* 0x008fd60000000014 */
.L_x_2:
[----:B------:R-:W-:Y:S05]  /*0cc0*/  BSYNC.RECONVERGENT B0 ;  /* 0x0000000000007941 */ /* 0x000fea0003800200 */
.L_x_1:
[----:B------:R-:W-:Y:S01]  /*0cd0*/  BAR.SYNC.DEFER_BLOCKING 0x0 ;  /* 0x0000000000007b1d */ /* 0x000fe20000010000 */
[----:B------:R-:W-:-:S05]  /*0ce0*/  UIADD3 UR4, UPT, UPT, UR4, 0x1, URZ ;  /* 0x0000000104047890 */ /* 0x000fca000fffe0ff */
[----:B------:R-:W-:Y:S07]  /*0cf0*/  @!P0 BRA `(.L_x_7) ;  /* 0xfffffff400008947 */ /* 0x000fee000383ffff */
.L_x_0:
[----:B0-----:R-:W0:Y:S02]  /*0d00*/  LDC.64 R4, c[0x0][0x398] ;  /* 0x0000e600ff047b82 */ /* 0x001e240000000a00 */
[----:B0-----:R-:W-:-:S04]  /*0d10*/  ISETP.GE.AND P0, PT, R17, R5, PT ;  /* 0x000000051100720c */ /* 0x001fc80003f06270 */
[----:B------:R-:W-:-:S13]  /*0d20*/  ISETP.LE.OR P0, PT, R4, UR9, P0 ;  /* 0x0000000904007c0c */ /* 0x000fda0008703670 */
[----:B------:R-:W-:Y:S05]  /*0d30*/  @P0 EXIT ;  /* 0x000000000000094d */ /* 0x000fea0003800000 */
[----:B------:R-:W0:Y:S01]  /*0d40*/  LDC.64 R2, c[0x0][0x390] ;  /* 0x0000e400ff027b82 */ /* 0x000e220000000a00 */
[----:B------:R-:W-:-:S04]  /*0d50*/  IMAD R17, R5, UR9, R17 ;  /* 0x0000000905117c24 */ /* 0x000fc8000f8e0211 */
[----:B0-----:R-:W-:-:S05]  /*0d60*/  IMAD.WIDE R2, R17, 0x8, R2 ;  /* 0x0000000811027825 */ /* 0x001fca00078e0202 */
[----:B------:R-:W-:Y:S01]  /*0d70*/  STG.E.64 desc[UR10][R2.64], R20 ;  /* 0x0000001402007986 */ /* 0x000fe2000c101b0a */
[----:B------:R-:W-:Y:S05]  /*0d80*/  EXIT ;  /* 0x000000000000794d */ /* 0x000fea0003800000 */
.L_x_8:
[----:B------:R-:W-:-:S00]  /*0d90*/  BRA `(.L_x_8) ;  /* 0xfffffffc00fc7947 */ /* 0x000fc0000383ffff */
[----:B------:R-:W-:-:S00]  /*0da0*/  NOP ;  /* 0x0000000000007918 */ /* 0x000fc00000000000 */
        /* <DEDUP_REMOVED lines=13> */
.L_x_9:


//--------------------- .nv.shared._Z3atbPKdS0_Pdiii --------------------------
	.section	.nv.shared._Z3atbPKdS0_Pdiii,"aw",@nobits
	.sectionflags	@""
	.align	8
.nv.shared._Z3atbPKdS0_Pdiii:
	.zero		1280


//--------------------- .nv.shared.reserved.0     --------------------------
	.section	.nv.shared.reserved.0,"aw",@nobits
	.weak		__nv_reservedSMEM_offset_0_alias
	.size		__nv_reservedSMEM_offset_0_alias, 0, 64
	.other		__nv_reservedSMEM_offset_0_alias,@"STO_CUDA_RESERVED_SHARED STV_DEFAULT"
__nv_reservedSMEM_offset_0_alias:
	.zero		0
	.zero		64


//--------------------- .nv.constant0._Z3atbPKdS0_Pdiii --------------------------
	.section	.nv.constant0._Z3atbPKdS0_Pdiii,"a",@progbits
	.sectionflags	@""
	.align	4
.nv.constant0._Z3atbPKdS0_Pdiii:
	.zero		932


//--------------------- SYMBOLS --------------------------

	.type		.nv.reservedSmem.offset0,@object
	.size		.nv.reservedSmem.offset0,0x4
	.type		.nv.reservedSmem.cap,@object
	.size		.nv.reservedSmem.cap,0x4
